//
// Generated by NVIDIA NVVM Compiler
//
// Compiler Build ID: CL-36424714
// Cuda compilation tools, release 13.0, V13.0.88
// Based on NVVM 20.0.0
//

.version 9.0
.target sm_100
.address_size 64

	// .globl	_Z23matrix_transpose_kernelPKfPfii
// _ZZ23matrix_transpose_kernelPKfPfiiE4tile has been demoted

.visible .entry _Z23matrix_transpose_kernelPKfPfii(
	.param .u64 .ptr .align 1 _Z23matrix_transpose_kernelPKfPfii_param_0,
	.param .u64 .ptr .align 1 _Z23matrix_transpose_kernelPKfPfii_param_1,
	.param .u32 _Z23matrix_transpose_kernelPKfPfii_param_2,
	.param .u32 _Z23matrix_transpose_kernelPKfPfii_param_3
)
{
	.reg .pred 	%p<7>;
	.reg .b32 	%r<27>;
	.reg .b32 	%f<3>;
	.reg .b64 	%rd<9>;
	// demoted variable
	.shared .align 4 .b8 _ZZ23matrix_transpose_kernelPKfPfiiE4tile[1024];
	ld.param.u64 	%rd1, [_Z23matrix_transpose_kernelPKfPfii_param_0];
	ld.param.u64 	%rd2, [_Z23matrix_transpose_kernelPKfPfii_param_1];
	ld.param.u32 	%r7, [_Z23matrix_transpose_kernelPKfPfii_param_2];
	ld.param.u32 	%r8, [_Z23matrix_transpose_kernelPKfPfii_param_3];
	mov.u32 	%r9, %ctaid.y;
	mov.u32 	%r10, %ntid.y;
	mul.lo.s32 	%r11, %r9, %r10;
	mov.u32 	%r1, %tid.y;
	add.s32 	%r2, %r11, %r1;
	mov.u32 	%r12, %ctaid.x;
	mov.u32 	%r13, %ntid.x;
	mul.lo.s32 	%r14, %r12, %r13;
	mov.u32 	%r3, %tid.x;
	add.s32 	%r4, %r14, %r3;
	add.s32 	%r5, %r14, %r1;
	add.s32 	%r6, %r11, %r3;
	setp.ge.s32 	%p1, %r2, %r7;
	setp.ge.s32 	%p2, %r4, %r8;
	or.pred  	%p3, %p1, %p2;
	@%p3 bra 	$L__BB0_2;
	cvta.to.global.u64 	%rd3, %rd1;
	mad.lo.s32 	%r15, %r8, %r2, %r4;
	mul.wide.s32 	%rd4, %r15, 4;
	add.s64 	%rd5, %rd3, %rd4;
	ld.global.f32 	%f1, [%rd5];
	shl.b32 	%r16, %r1, 6;
	mov.u32 	%r17, _ZZ23matrix_transpose_kernelPKfPfiiE4tile;
	add.s32 	%r18, %r17, %r16;
	shl.b32 	%r19, %r3, 2;
	add.s32 	%r20, %r18, %r19;
	st.shared.f32 	[%r20], %f1;
$L__BB0_2:
	bar.sync 	0;
	setp.ge.s32 	%p4, %r5, %r8;
	setp.ge.s32 	%p5, %r6, %r7;
	or.pred  	%p6, %p4, %p5;
	@%p6 bra 	$L__BB0_4;
	shl.b32 	%r21, %r3, 6;
	mov.u32 	%r22, _ZZ23matrix_transpose_kernelPKfPfiiE4tile;
	add.s32 	%r23, %r22, %r21;
	shl.b32 	%r24, %r1, 2;
	add.s32 	%r25, %r23, %r24;
	ld.shared.f32 	%f2, [%r25];
	mad.lo.s32 	%r26, %r7, %r5, %r6;
	cvta.to.global.u64 	%rd6, %rd2;
	mul.wide.s32 	%rd7, %r26, 4;
	add.s64 	%rd8, %rd6, %rd7;
	st.global.f32 	[%rd8], %f2;
$L__BB0_4:
	ret;

}


// ===== COMPILED SASS (sm_100) =====

	.target	sm_100

	.elftype	@"ET_EXEC"


//--------------------- .note.nv.tkinfo           --------------------------
	.section	.note.nv.tkinfo,"",@"SHT_NOTE"
	.sectionflags	@"SHF_NOTE_NV_TKINFO"
	.tkinfo
        /*0018*/ 	.word	0x00000002
        /*0030*/ 	.string	""
        /*0030*/ 	.string	"ptxas"
        /*0030*/ 	.string	"Cuda compilation tools, release 13.0, V13.0.88"
        /*0030*/ 	.string	"Build cuda_13.0.r13.0/compiler.36424714_0"
        /*0030*/ 	.string	"-arch sm_100 -m 64 "



//--------------------- .note.nv.cuinfo           --------------------------
	.section	.note.nv.cuinfo,"",@"SHT_NOTE"
	.sectionflags	@"SHF_NOTE_NV_CUINFO"
        /*0018*/ 	.short	0x0002
        /*001a*/ 	.short	0x0064
        /*001c*/ 	.short	0x0082
	.zero		2


//--------------------- .nv.info                  --------------------------
	.section	.nv.info,"",@"SHT_CUDA_INFO"
	.align	4


	//----- nvinfo : EIATTR_REGCOUNT
	.align		4
        /*0000*/ 	.byte	0x04, 0x2f
        /*0002*/ 	.short	(.L_1 - .L_0)
	.align		4
.L_0:
        /*0004*/ 	.word	index@(_Z23matrix_transpose_kernelPKfPfii)
        /*0008*/ 	.word	0x0000000e


	//----- nvinfo : EIATTR_FRAME_SIZE
	.align		4
.L_1:
        /*000c*/ 	.byte	0x04, 0x11
        /*000e*/ 	.short	(.L_3 - .L_2)
	.align		4
.L_2:
        /*0010*/ 	.word	index@(_Z23matrix_transpose_kernelPKfPfii)
        /*0014*/ 	.word	0x00000000


	//----- nvinfo : EIATTR_MIN_STACK_SIZE
	.align		4
.L_3:
        /*0018*/ 	.byte	0x04, 0x12
        /*001a*/ 	.short	(.L_5 - .L_4)
	.align		4
.L_4:
        /*001c*/ 	.word	index@(_Z23matrix_transpose_kernelPKfPfii)
        /*0020*/ 	.word	0x00000000
.L_5:


//--------------------- .nv.compat                --------------------------
	.section	.nv.compat,"",@"SHT_CUDA_COMPAT_INFO"
	.align	4
        /*0000*/ 	.byte	0x02, 0x09, 0x00, 0x00, 0x02, 0x02, 0x01, 0x00, 0x02, 0x05, 0x05, 0x00, 0x03, 0x07, 0x01, 0x01
        /*0010*/ 	.byte	0x02, 0x03, 0x00, 0x00, 0x02, 0x06, 0x01, 0x00, 0x04, 0x0b, 0x08, 0x00, 0x09, 0x00, 0x00, 0x00
        /*0020*/ 	.byte	0x00, 0x00, 0x00, 0x00


//--------------------- .nv.info._Z23matrix_transpose_kernelPKfPfii --------------------------
	.section	.nv.info._Z23matrix_transpose_kernelPKfPfii,"",@"SHT_CUDA_INFO"
	.sectionflags	@""
	.align	4


	//----- nvinfo : EIATTR_CUDA_API_VERSION
	.align		4
        /*0000*/ 	.byte	0x04, 0x37
        /*0002*/ 	.short	(.L_7 - .L_6)
.L_6:
        /*0004*/ 	.word	0x00000082


	//----- nvinfo : EIATTR_KPARAM_INFO
	.align		4
.L_7:
        /*0008*/ 	.byte	0x04, 0x17
        /*000a*/ 	.short	(.L_9 - .L_8)
.L_8:
        /*000c*/ 	.word	0x00000000
        /*0010*/ 	.short	0x0003
        /*0012*/ 	.short	0x0014
        /*0014*/ 	.byte	0x00, 0xf0, 0x11, 0x00


	//----- nvinfo : EIATTR_KPARAM_INFO
	.align		4
.L_9:
        /*0018*/ 	.byte	0x04, 0x17
        /*001a*/ 	.short	(.L_11 - .L_10)
.L_10:
        /*001c*/ 	.word	0x00000000
        /*0020*/ 	.short	0x0002
        /*0022*/ 	.short	0x0010
        /*0024*/ 	.byte	0x00, 0xf0, 0x11, 0x00


	//----- nvinfo : EIATTR_KPARAM_INFO
	.align		4
.L_11:
        /*0028*/ 	.byte	0x04, 0x17
        /*002a*/ 	.short	(.L_13 - .L_12)
.L_12:
        /*002c*/ 	.word	0x00000000
        /*0030*/ 	.short	0x0001
        /*0032*/ 	.short	0x0008
        /*0034*/ 	.byte	0x00, 0xf5, 0x21, 0x00


	//----- nvinfo : EIATTR_KPARAM_INFO
	.align		4
.L_13:
        /*0038*/ 	.byte	0x04, 0x17
        /*003a*/ 	.short	(.L_15 - .L_14)
.L_14:
        /*003c*/ 	.word	0x00000000
        /*0040*/ 	.short	0x0000
        /*0042*/ 	.short	0x0000
        /*0044*/ 	.byte	0x00, 0xf5, 0x21, 0x00


	//----- nvinfo : EIATTR_SPARSE_MMA_MASK
	.align		4
.L_15:
        /*0048*/ 	.byte	0x03, 0x50
        /*004a*/ 	.short	0x0000


	//----- nvinfo : EIATTR_MAXREG_COUNT
	.align		4
        /*004c*/ 	.byte	0x03, 0x1b
        /*004e*/ 	.short	0x00ff


	//----- nvinfo : EIATTR_NUM_BARRIERS
	.align		4
        /*0050*/ 	.byte	0x02, 0x4c
        /*0052*/ 	.byte	0x01
	.zero		1


	//----- nvinfo : EIATTR_MERCURY_ISA_VERSION
	.align		4
        /*0054*/ 	.byte	0x03, 0x5f
        /*0056*/ 	.short	0x0101


	//----- nvinfo : EIATTR_VRC_CTA_INIT_COUNT
	.align		4
        /*0058*/ 	.byte	0x02, 0x4a
	.zero		1
	.zero		1


	//----- nvinfo : EIATTR_EXIT_INSTR_OFFSETS
	.align		4
        /*005c*/ 	.byte	0x04, 0x1c
        /*005e*/ 	.short	(.L_17 - .L_16)


	//   ....[0]....
.L_16:
        /*0060*/ 	.word	0x000001c0


	//   ....[1]....
        /*0064*/ 	.word	0x00000270


	//----- nvinfo : EIATTR_CBANK_PARAM_SIZE
	.align		4
.L_17:
        /*0068*/ 	.byte	0x03, 0x19
        /*006a*/ 	.short	0x0018


	//----- nvinfo : EIATTR_PARAM_CBANK
	.align		4
        /*006c*/ 	.byte	0x04, 0x0a
        /*006e*/ 	.short	(.L_19 - .L_18)
	.align		4
.L_18:
        /*0070*/ 	.word	index@(.nv.constant0._Z23matrix_transpose_kernelPKfPfii)
        /*0074*/ 	.short	0x0380
        /*0076*/ 	.short	0x0018


	//----- nvinfo : EIATTR_SW_WAR
	.align		4
.L_19:
        /*0078*/ 	.byte	0x04, 0x36
        /*007a*/ 	.short	(.L_21 - .L_20)
.L_20:
        /*007c*/ 	.word	0x00000008
.L_21:


//--------------------- .nv.callgraph             --------------------------
	.section	.nv.callgraph,"",@"SHT_CUDA_CALLGRAPH"
	.align	4
	.sectionentsize	8
	.align		4
        /*0000*/ 	.word	0x00000000
	.align		4
        /*0004*/ 	.word	0xffffffff
	.align		4
        /*0008*/ 	.word	0x00000000
	.align		4
        /*000c*/ 	.word	0xfffffffe
	.align		4
        /*0010*/ 	.word	0x00000000
	.align		4
        /*0014*/ 	.word	0xfffffffd
	.align		4
        /*0018*/ 	.word	0x00000000
	.align		4
        /*001c*/ 	.word	0xfffffffc


//--------------------- .text._Z23matrix_transpose_kernelPKfPfii --------------------------
	.section	.text._Z23matrix_transpose_kernelPKfPfii,"ax",@progbits
	.align	128
        .global         _Z23matrix_transpose_kernelPKfPfii
        .type           _Z23matrix_transpose_kernelPKfPfii,@function
        .size           _Z23matrix_transpose_kernelPKfPfii,(.L_x_1 - _Z23matrix_transpose_kernelPKfPfii)
        .other          _Z23matrix_transpose_kernelPKfPfii,@"STO_CUDA_ENTRY STV_DEFAULT"
_Z23matrix_transpose_kernelPKfPfii:
.text._Z23matrix_transpose_kernelPKfPfii:
[----:B------:R-:W-:Y:S01]  /*0000*/  LDC R1, c[0x0][0x37c] ;  /* 0x0000df00ff017b82 */ /* 0x000fe20000000800 */
[----:B------:R-:W0:Y:S07]  /*0010*/  S2R R11, SR_TID.X ;  /* 0x00000000000b7919 */ /* 0x000e2e0000002100 */
[----:B------:R-:W1:Y:S01]  /*0020*/  LDC R4, c[0x0][0x364] ;  /* 0x0000d900ff047b82 */ /* 0x000e620000000800 */
[----:B------:R-:W2:Y:S01]  /*0030*/  LDCU.64 UR8, c[0x0][0x390] ;  /* 0x00007200ff0877ac */ /* 0x000ea20008000a00 */
[----:B------:R-:W1:Y:S01]  /*0040*/  S2R R9, SR_TID.Y ;  /* 0x0000000000097919 */ /* 0x000e620000002200 */
[----:B------:R-:W3:Y:S05]  /*0050*/  LDCU.64 UR6, c[0x0][0x358] ;  /* 0x00006b00ff0677ac */ /* 0x000eea0008000a00 */
[----:B------:R-:W0:Y:S08]  /*0060*/  S2UR UR5, SR_CTAID.X ;  /* 0x00000000000579c3 */ /* 0x000e300000002500 */
[----:B------:R-:W0:Y:S08]  /*0070*/  LDC R6, c[0x0][0x360] ;  /* 0x0000d800ff067b82 */ /* 0x000e300000000800 */
[----:B------:R-:W1:Y:S01]  /*0080*/  S2UR UR4, SR_CTAID.Y ;  /* 0x00000000000479c3 */ /* 0x000e620000002600 */
[----:B0-----:R-:W-:-:S05]  /*0090*/  IMAD R5, R6, UR5, R11 ;  /* 0x0000000506057c24 */ /* 0x001fca000f8e020b */
[----:B--2---:R-:W-:Y:S01]  /*00a0*/  ISETP.GE.AND P0, PT, R5, UR9, PT ;  /* 0x0000000905007c0c */ /* 0x004fe2000bf06270 */
[----:B-1----:R-:W-:-:S05]  /*00b0*/  IMAD R0, R4, UR4, R9 ;  /* 0x0000000404007c24 */ /* 0x002fca000f8e0209 */
[----:B------:R-:W-:-:S13]  /*00c0*/  ISETP.GE.OR P0, PT, R0, UR8, P0 ;  /* 0x0000000800007c0c */ /* 0x000fda0008706670 */
[----:B------:R-:W0:Y:S01]  /*00d0*/  @!P0 LDC.64 R2, c[0x0][0x380] ;  /* 0x0000e000ff028b82 */ /* 0x000e220000000a00 */
[----:B------:R-:W-:-:S04]  /*00e0*/  @!P0 IMAD R5, R0, UR9, R5 ;  /* 0x0000000900058c24 */ /* 0x000fc8000f8e0205 */
[----:B0-----:R-:W-:-:S06]  /*00f0*/  @!P0 IMAD.WIDE R2, R5, 0x4, R2 ;  /* 0x0000000405028825 */ /* 0x001fcc00078e0202 */
[----:B---3--:R-:W2:Y:S01]  /*0100*/  @!P0 LDG.E R2, desc[UR6][R2.64] ;  /* 0x0000000602028981 */ /* 0x008ea2000c1e1900 */
[----:B------:R-:W-:Y:S01]  /*0110*/  @!P0 MOV R0, 0x400 ;  /* 0x0000040000008802 */ /* 0x000fe20000000f00 */
[----:B------:R-:W-:Y:S01]  /*0120*/  IMAD R5, R4, UR4, R11 ;  /* 0x0000000404057c24 */ /* 0x000fe2000f8e020b */
[----:B------:R-:W0:Y:S04]  /*0130*/  @!P0 S2R R7, SR_CgaCtaId ;  /* 0x0000000000078919 */ /* 0x000e280000008800 */
[----:B------:R-:W-:Y:S02]  /*0140*/  ISETP.GE.AND P1, PT, R5, UR8, PT ;  /* 0x0000000805007c0c */ /* 0x000fe4000bf26270 */
[----:B0-----:R-:W-:Y:S01]  /*0150*/  @!P0 LEA R4, R7, R0, 0x18 ;  /* 0x0000000007048211 */ /* 0x001fe200078ec0ff */
[----:B------:R-:W-:-:S03]  /*0160*/  IMAD R0, R6, UR5, R9 ;  /* 0x0000000506007c24 */ /* 0x000fc6000f8e0209 */
[----:B------:R-:W-:Y:S02]  /*0170*/  @!P0 LEA R4, R9, R4, 0x6 ;  /* 0x0000000409048211 */ /* 0x000fe400078e30ff */
[----:B------:R-:W-:Y:S02]  /*0180*/  ISETP.GE.OR P1, PT, R0, UR9, P1 ;  /* 0x0000000900007c0c */ /* 0x000fe40008f26670 */
[----:B------:R-:W-:-:S05]  /*0190*/  @!P0 LEA R7, R11, R4, 0x2 ;  /* 0x000000040b078211 */ /* 0x000fca00078e10ff */
[----:B--2---:R0:W-:Y:S01]  /*01a0*/  @!P0 STS [R7], R2 ;  /* 0x0000000207008388 */ /* 0x0041e20000000800 */
[----:B------:R-:W-:Y:S06]  /*01b0*/  BAR.SYNC.DEFER_BLOCKING 0x0 ;  /* 0x0000000000007b1d */ /* 0x000fec0000010000 */
[----:B------:R-:W-:Y:S05]  /*01c0*/  @P1 EXIT ;  /* 0x000000000000194d */ /* 0x000fea0003800000 */
[----:B------:R-:W1:Y:S01]  /*01d0*/  S2UR UR5, SR_CgaCtaId ;  /* 0x00000000000579c3 */ /* 0x000e620000008800 */
[----:B------:R-:W-:Y:S01]  /*01e0*/  UMOV UR4, 0x400 ;  /* 0x0000040000047882 */ /* 0x000fe20000000000 */
[----:B------:R-:W-:Y:S01]  /*01f0*/  IMAD R5, R0, UR8, R5 ;  /* 0x0000000800057c24 */ /* 0x000fe2000f8e0205 */
[----:B-1----:R-:W-:-:S06]  /*0200*/  ULEA UR4, UR5, UR4, 0x18 ;  /* 0x0000000405047291 */ /* 0x002fcc000f8ec0ff */
[----:B0-----:R-:W-:-:S04]  /*0210*/  LEA R2, R11, UR4, 0x6 ;  /* 0x000000040b027c11 */ /* 0x001fc8000f8e30ff */
[----:B------:R-:W-:Y:S02]  /*0220*/  LEA R4, R9, R2, 0x2 ;  /* 0x0000000209047211 */ /* 0x000fe400078e10ff */
[----:B------:R-:W0:Y:S03]  /*0230*/  LDC.64 R2, c[0x0][0x388] ;  /* 0x0000e200ff027b82 */ /* 0x000e260000000a00 */
[----:B------:R-:W1:Y:S01]  /*0240*/  LDS R7, [R4] ;  /* 0x0000000004077984 */ /* 0x000e620000000800 */
[----:B0-----:R-:W-:-:S05]  /*0250*/  IMAD.WIDE R2, R5, 0x4, R2 ;  /* 0x0000000405027825 */ /* 0x001fca00078e0202 */
[----:B-1----:R-:W-:Y:S01]  /*0260*/  STG.E desc[UR6][R2.64], R7 ;  /* 0x0000000702007986 */ /* 0x002fe2000c101906 */
[----:B------:R-:W-:Y:S05]  /*0270*/  EXIT ;  /* 0x000000000000794d */ /* 0x000fea0003800000 */
.L_x_0:
[----:B------:R-:W-:-:S00]  /*0280*/  BRA `(.L_x_0) ;  /* 0xfffffffc00fc7947 */ /* 0x000fc0000383ffff */
[----:B------:R-:W-:-:S00]  /*0290*/  NOP ;  /* 0x0000000000007918 */ /* 0x000fc00000000000 */
        /* <DEDUP_REMOVED lines=14> */
.L_x_1:


//--------------------- .nv.shared._Z23matrix_transpose_kernelPKfPfii --------------------------
	.section	.nv.shared._Z23matrix_transpose_kernelPKfPfii,"aw",@nobits
	.sectionflags	@""
	.align	4
.nv.shared._Z23matrix_transpose_kernelPKfPfii:
	.zero		2048


//--------------------- .nv.shared.reserved.0     --------------------------
	.section	.nv.shared.reserved.0,"aw",@nobits
	.weak		__nv_reservedSMEM_offset_0_alias
	.size		__nv_reservedSMEM_offset_0_alias, 0, 64
	.other		__nv_reservedSMEM_offset_0_alias,@"STO_CUDA_RESERVED_SHARED STV_DEFAULT"
__nv_reservedSMEM_offset_0_alias:
	.zero		0
	.zero		64


//--------------------- .nv.constant0._Z23matrix_transpose_kernelPKfPfii --------------------------
	.section	.nv.constant0._Z23matrix_transpose_kernelPKfPfii,"a",@progbits
	.sectionflags	@""
	.align	4
.nv.constant0._Z23matrix_transpose_kernelPKfPfii:
	.zero		920


//--------------------- SYMBOLS --------------------------

	.type		.nv.reservedSmem.offset0,@object
	.size		.nv.reservedSmem.offset0,0x4
	.type		.nv.reservedSmem.cap,@object
	.size		.nv.reservedSmem.cap,0x4
